//
// Generated by NVIDIA NVVM Compiler
//
// Compiler Build ID: CL-36424714
// Cuda compilation tools, release 13.0, V13.0.88
// Based on NVVM 20.0.0
//

.version 9.0
.target sm_100
.address_size 64

	// .globl	_Z9matrixAddPiS_S_
// _ZZ9matrixAddPiS_S_E8shared_A has been demoted
// _ZZ9matrixAddPiS_S_E8shared_B has been demoted

.visible .entry _Z9matrixAddPiS_S_(
	.param .u64 .ptr .align 1 _Z9matrixAddPiS_S__param_0,
	.param .u64 .ptr .align 1 _Z9matrixAddPiS_S__param_1,
	.param .u64 .ptr .align 1 _Z9matrixAddPiS_S__param_2
)
{
	.reg .pred 	%p<6>;
	.reg .b32 	%r<24>;
	.reg .b64 	%rd<12>;
	// demoted variable
	.shared .align 4 .b8 _ZZ9matrixAddPiS_S_E8shared_A[36];
	// demoted variable
	.shared .align 4 .b8 _ZZ9matrixAddPiS_S_E8shared_B[36];
	ld.param.u64 	%rd1, [_Z9matrixAddPiS_S__param_0];
	ld.param.u64 	%rd2, [_Z9matrixAddPiS_S__param_1];
	ld.param.u64 	%rd3, [_Z9matrixAddPiS_S__param_2];
	mov.u32 	%r5, %ctaid.y;
	mov.u32 	%r6, %ntid.y;
	mov.u32 	%r7, %tid.y;
	mad.lo.s32 	%r1, %r5, %r6, %r7;
	mov.u32 	%r8, %ctaid.x;
	mov.u32 	%r9, %ntid.x;
	mov.u32 	%r10, %tid.x;
	mad.lo.s32 	%r2, %r8, %r9, %r10;
	setp.lt.u32 	%p2, %r1, 3;
	setp.lt.s32 	%p3, %r2, 3;
	and.pred  	%p1, %p2, %p3;
	mul.lo.s32 	%r11, %r7, 12;
	mov.u32 	%r12, _ZZ9matrixAddPiS_S_E8shared_A;
	add.s32 	%r13, %r12, %r11;
	shl.b32 	%r14, %r10, 2;
	add.s32 	%r3, %r13, %r14;
	mov.u32 	%r15, _ZZ9matrixAddPiS_S_E8shared_B;
	add.s32 	%r16, %r15, %r11;
	add.s32 	%r4, %r16, %r14;
	not.pred 	%p4, %p1;
	@%p4 bra 	$L__BB0_2;
	cvta.to.global.u64 	%rd4, %rd1;
	cvta.to.global.u64 	%rd5, %rd2;
	mad.lo.s32 	%r17, %r1, 3, %r2;
	mul.wide.s32 	%rd6, %r17, 4;
	add.s64 	%rd7, %rd4, %rd6;
	ld.global.u32 	%r18, [%rd7];
	st.shared.u32 	[%r3], %r18;
	add.s64 	%rd8, %rd5, %rd6;
	ld.global.u32 	%r19, [%rd8];
	st.shared.u32 	[%r4], %r19;
$L__BB0_2:
	bar.sync 	0;
	@%p4 bra 	$L__BB0_4;
	ld.shared.u32 	%r20, [%r3];
	ld.shared.u32 	%r21, [%r4];
	add.s32 	%r22, %r21, %r20;
	mad.lo.s32 	%r23, %r1, 3, %r2;
	cvta.to.global.u64 	%rd9, %rd3;
	mul.wide.s32 	%rd10, %r23, 4;
	add.s64 	%rd11, %rd9, %rd10;
	st.global.u32 	[%rd11], %r22;
$L__BB0_4:
	ret;

}


// ===== COMPILED SASS (sm_100) =====

	.target	sm_100

	.elftype	@"ET_EXEC"


//--------------------- .note.nv.tkinfo           --------------------------
	.section	.note.nv.tkinfo,"",@"SHT_NOTE"
	.sectionflags	@"SHF_NOTE_NV_TKINFO"
	.tkinfo
        /*0018*/ 	.word	0x00000002
        /*0030*/ 	.string	""
        /*0030*/ 	.string	"ptxas"
        /*0030*/ 	.string	"Cuda compilation tools, release 13.0, V13.0.88"
        /*0030*/ 	.string	"Build cuda_13.0.r13.0/compiler.36424714_0"
        /*0030*/ 	.string	"-arch sm_100 -m 64 "



//--------------------- .note.nv.cuinfo           --------------------------
	.section	.note.nv.cuinfo,"",@"SHT_NOTE"
	.sectionflags	@"SHF_NOTE_NV_CUINFO"
        /*0018*/ 	.short	0x0002
        /*001a*/ 	.short	0x0064
        /*001c*/ 	.short	0x0082
	.zero		2


//--------------------- .nv.info                  --------------------------
	.section	.nv.info,"",@"SHT_CUDA_INFO"
	.align	4


	//----- nvinfo : EIATTR_REGCOUNT
	.align		4
        /*0000*/ 	.byte	0x04, 0x2f
        /*0002*/ 	.short	(.L_1 - .L_0)
	.align		4
.L_0:
        /*0004*/ 	.word	index@(_Z9matrixAddPiS_S_)
        /*0008*/ 	.word	0x00000010


	//----- nvinfo : EIATTR_FRAME_SIZE
	.align		4
.L_1:
        /*000c*/ 	.byte	0x04, 0x11
        /*000e*/ 	.short	(.L_3 - .L_2)
	.align		4
.L_2:
        /*0010*/ 	.word	index@(_Z9matrixAddPiS_S_)
        /*0014*/ 	.word	0x00000000


	//----- nvinfo : EIATTR_MIN_STACK_SIZE
	.align		4
.L_3:
        /*0018*/ 	.byte	0x04, 0x12
        /*001a*/ 	.short	(.L_5 - .L_4)
	.align		4
.L_4:
        /*001c*/ 	.word	index@(_Z9matrixAddPiS_S_)
        /*0020*/ 	.word	0x00000000
.L_5:


//--------------------- .nv.compat                --------------------------
	.section	.nv.compat,"",@"SHT_CUDA_COMPAT_INFO"
	.align	4
        /*0000*/ 	.byte	0x02, 0x09, 0x00, 0x00, 0x02, 0x02, 0x01, 0x00, 0x02, 0x05, 0x05, 0x00, 0x03, 0x07, 0x01, 0x01
        /*0010*/ 	.byte	0x02, 0x03, 0x00, 0x00, 0x02, 0x06, 0x01, 0x00, 0x04, 0x0b, 0x08, 0x00, 0x09, 0x00, 0x00, 0x00
        /*0020*/ 	.byte	0x00, 0x00, 0x00, 0x00


//--------------------- .nv.info._Z9matrixAddPiS_S_ --------------------------
	.section	.nv.info._Z9matrixAddPiS_S_,"",@"SHT_CUDA_INFO"
	.sectionflags	@""
	.align	4


	//----- nvinfo : EIATTR_CUDA_API_VERSION
	.align		4
        /*0000*/ 	.byte	0x04, 0x37
        /*0002*/ 	.short	(.L_7 - .L_6)
.L_6:
        /*0004*/ 	.word	0x00000082


	//----- nvinfo : EIATTR_KPARAM_INFO
	.align		4
.L_7:
        /*0008*/ 	.byte	0x04, 0x17
        /*000a*/ 	.short	(.L_9 - .L_8)
.L_8:
        /*000c*/ 	.word	0x00000000
        /*0010*/ 	.short	0x0002
        /*0012*/ 	.short	0x0010
        /*0014*/ 	.byte	0x00, 0xf5, 0x21, 0x00


	//----- nvinfo : EIATTR_KPARAM_INFO
	.align		4
.L_9:
        /*0018*/ 	.byte	0x04, 0x17
        /*001a*/ 	.short	(.L_11 - .L_10)
.L_10:
        /*001c*/ 	.word	0x00000000
        /*0020*/ 	.short	0x0001
        /*0022*/ 	.short	0x0008
        /*0024*/ 	.byte	0x00, 0xf5, 0x21, 0x00


	//----- nvinfo : EIATTR_KPARAM_INFO
	.align		4
.L_11:
        /*0028*/ 	.byte	0x04, 0x17
        /*002a*/ 	.short	(.L_13 - .L_12)
.L_12:
        /*002c*/ 	.word	0x00000000
        /*0030*/ 	.short	0x0000
        /*0032*/ 	.short	0x0000
        /*0034*/ 	.byte	0x00, 0xf5, 0x21, 0x00


	//----- nvinfo : EIATTR_SPARSE_MMA_MASK
	.align		4
.L_13:
        /*0038*/ 	.byte	0x03, 0x50
        /*003a*/ 	.short	0x0000


	//----- nvinfo : EIATTR_MAXREG_COUNT
	.align		4
        /*003c*/ 	.byte	0x03, 0x1b
        /*003e*/ 	.short	0x00ff


	//----- nvinfo : EIATTR_NUM_BARRIERS
	.align		4
        /*0040*/ 	.byte	0x02, 0x4c
        /*0042*/ 	.byte	0x01
	.zero		1


	//----- nvinfo : EIATTR_MERCURY_ISA_VERSION
	.align		4
        /*0044*/ 	.byte	0x03, 0x5f
        /*0046*/ 	.short	0x0101


	//----- nvinfo : EIATTR_VRC_CTA_INIT_COUNT
	.align		4
        /*0048*/ 	.byte	0x02, 0x4a
	.zero		1
	.zero		1


	//----- nvinfo : EIATTR_EXIT_INSTR_OFFSETS
	.align		4
        /*004c*/ 	.byte	0x04, 0x1c
        /*004e*/ 	.short	(.L_15 - .L_14)


	//   ....[0]....
.L_14:
        /*0050*/ 	.word	0x000001f0


	//   ....[1]....
        /*0054*/ 	.word	0x00000270


	//----- nvinfo : EIATTR_CBANK_PARAM_SIZE
	.align		4
.L_15:
        /*0058*/ 	.byte	0x03, 0x19
        /*005a*/ 	.short	0x0018


	//----- nvinfo : EIATTR_PARAM_CBANK
	.align		4
        /*005c*/ 	.byte	0x04, 0x0a
        /*005e*/ 	.short	(.L_17 - .L_16)
	.align		4
.L_16:
        /*0060*/ 	.word	index@(.nv.constant0._Z9matrixAddPiS_S_)
        /*0064*/ 	.short	0x0380
        /*0066*/ 	.short	0x0018


	//----- nvinfo : EIATTR_SW_WAR
	.align		4
.L_17:
        /*0068*/ 	.byte	0x04, 0x36
        /*006a*/ 	.short	(.L_19 - .L_18)
.L_18:
        /*006c*/ 	.word	0x00000008
.L_19:


//--------------------- .nv.callgraph             --------------------------
	.section	.nv.callgraph,"",@"SHT_CUDA_CALLGRAPH"
	.align	4
	.sectionentsize	8
	.align		4
        /*0000*/ 	.word	0x00000000
	.align		4
        /*0004*/ 	.word	0xffffffff
	.align		4
        /*0008*/ 	.word	0x00000000
	.align		4
        /*000c*/ 	.word	0xfffffffe
	.align		4
        /*0010*/ 	.word	0x00000000
	.align		4
        /*0014*/ 	.word	0xfffffffd
	.align		4
        /*0018*/ 	.word	0x00000000
	.align		4
        /*001c*/ 	.word	0xfffffffc


//--------------------- .text._Z9matrixAddPiS_S_  --------------------------
	.section	.text._Z9matrixAddPiS_S_,"ax",@progbits
	.align	128
        .global         _Z9matrixAddPiS_S_
        .type           _Z9matrixAddPiS_S_,@function
        .size           _Z9matrixAddPiS_S_,(.L_x_1 - _Z9matrixAddPiS_S_)
        .other          _Z9matrixAddPiS_S_,@"STO_CUDA_ENTRY STV_DEFAULT"
_Z9matrixAddPiS_S_:
.text._Z9matrixAddPiS_S_:
[----:B------:R-:W-:Y:S01]  /*0000*/  LDC R1, c[0x0][0x37c] ;  /* 0x0000df00ff017b82 */ /* 0x000fe20000000800 */
[----:B------:R-:W0:Y:S07]  /*0010*/  S2R R13, SR_TID.X ;  /* 0x00000000000d7919 */ /* 0x000e2e0000002100 */
[----:B------:R-:W1:Y:S01]  /*0020*/  LDC R0, c[0x0][0x364] ;  /* 0x0000d900ff007b82 */ /* 0x000e620000000800 */
[----:B------:R-:W1:Y:S07]  /*0030*/  S2R R11, SR_TID.Y ;  /* 0x00000000000b7919 */ /* 0x000e6e0000002200 */
[----:B------:R-:W0:Y:S08]  /*0040*/  S2UR UR5, SR_CTAID.X ;  /* 0x00000000000579c3 */ /* 0x000e300000002500 */
[----:B------:R-:W0:Y:S08]  /*0050*/  LDC R7, c[0x0][0x360] ;  /* 0x0000d800ff077b82 */ /* 0x000e300000000800 */
[----:B------:R-:W1:Y:S08]  /*0060*/  S2UR UR4, SR_CTAID.Y ;  /* 0x00000000000479c3 */ /* 0x000e700000002600 */
[----:B------:R-:W2:Y:S01]  /*0070*/  LDC.64 R2, c[0x0][0x380] ;  /* 0x0000e000ff027b82 */ /* 0x000ea20000000a00 */
[----:B0-----:R-:W-:-:S07]  /*0080*/  IMAD R7, R7, UR5, R13 ;  /* 0x0000000507077c24 */ /* 0x001fce000f8e020d */
[----:B------:R-:W0:Y:S01]  /*0090*/  LDC.64 R4, c[0x0][0x388] ;  /* 0x0000e200ff047b82 */ /* 0x000e220000000a00 */
[----:B------:R-:W-:Y:S01]  /*00a0*/  ISETP.GE.AND P0, PT, R7, 0x3, PT ;  /* 0x000000030700780c */ /* 0x000fe20003f06270 */
[----:B-1----:R-:W-:Y:S01]  /*00b0*/  IMAD R0, R0, UR4, R11 ;  /* 0x0000000400007c24 */ /* 0x002fe2000f8e020b */
[----:B------:R-:W1:Y:S04]  /*00c0*/  LDCU.64 UR4, c[0x0][0x358] ;  /* 0x00006b00ff0477ac */ /* 0x000e680008000a00 */
[----:B------:R-:W-:-:S13]  /*00d0*/  ISETP.LT.U32.AND P0, PT, R0, 0x3, !P0 ;  /* 0x000000030000780c */ /* 0x000fda0004701070 */
[----:B------:R-:W-:-:S04]  /*00e0*/  @P0 IMAD R9, R0, 0x3, R7 ;  /* 0x0000000300090824 */ /* 0x000fc800078e0207 */
[----:B--2---:R-:W-:-:S04]  /*00f0*/  @P0 IMAD.WIDE R2, R9, 0x4, R2 ;  /* 0x0000000409020825 */ /* 0x004fc800078e0202 */
[----:B0-----:R-:W-:Y:S02]  /*0100*/  @P0 IMAD.WIDE R4, R9, 0x4, R4 ;  /* 0x0000000409040825 */ /* 0x001fe400078e0204 */
[----:B-1----:R-:W2:Y:S04]  /*0110*/  @P0 LDG.E R3, desc[UR4][R2.64] ;  /* 0x0000000402030981 */ /* 0x002ea8000c1e1900 */
[----:B------:R-:W3:Y:S01]  /*0120*/  @P0 LDG.E R5, desc[UR4][R4.64] ;  /* 0x0000000404050981 */ /* 0x000ee2000c1e1900 */
[----:B------:R-:W-:Y:S01]  /*0130*/  MOV R6, 0x400 ;  /* 0x0000040000067802 */ /* 0x000fe20000000f00 */
[----:B------:R-:W0:Y:S03]  /*0140*/  S2R R9, SR_CgaCtaId ;  /* 0x0000000000097919 */ /* 0x000e260000008800 */
[----:B------:R-:W-:-:S02]  /*0150*/  IADD3 R8, PT, PT, R6, 0x24, RZ ;  /* 0x0000002406087810 */ /* 0x000fc40007ffe0ff */
[C---:B0-----:R-:W-:Y:S02]  /*0160*/  LEA R6, R9.reuse, R6, 0x18 ;  /* 0x0000000609067211 */ /* 0x041fe400078ec0ff */
[----:B------:R-:W-:-:S03]  /*0170*/  LEA R8, R9, R8, 0x18 ;  /* 0x0000000809087211 */ /* 0x000fc600078ec0ff */
[C---:B------:R-:W-:Y:S02]  /*0180*/  IMAD R6, R11.reuse, 0xc, R6 ;  /* 0x0000000c0b067824 */ /* 0x040fe400078e0206 */
[----:B------:R-:W-:-:S03]  /*0190*/  IMAD R8, R11, 0xc, R8 ;  /* 0x0000000c0b087824 */ /* 0x000fc600078e0208 */
[C---:B------:R-:W-:Y:S02]  /*01a0*/  LEA R6, R13.reuse, R6, 0x2 ;  /* 0x000000060d067211 */ /* 0x040fe400078e10ff */
[----:B------:R-:W-:-:S03]  /*01b0*/  LEA R8, R13, R8, 0x2 ;  /* 0x000000080d087211 */ /* 0x000fc600078e10ff */
[----:B--2---:R0:W-:Y:S04]  /*01c0*/  @P0 STS [R6], R3 ;  /* 0x0000000306000388 */ /* 0x0041e80000000800 */
[----:B---3--:R0:W-:Y:S01]  /*01d0*/  @P0 STS [R8], R5 ;  /* 0x0000000508000388 */ /* 0x0081e20000000800 */
[----:B------:R-:W-:Y:S06]  /*01e0*/  BAR.SYNC.DEFER_BLOCKING 0x0 ;  /* 0x0000000000007b1d */ /* 0x000fec0000010000 */
[----:B------:R-:W-:Y:S05]  /*01f0*/  @!P0 EXIT ;  /* 0x000000000000894d */ /* 0x000fea0003800000 */
[----:B0-----:R-:W-:Y:S01]  /*0200*/  LDS R6, [R6] ;  /* 0x0000000006067984 */ /* 0x001fe20000000800 */
[----:B------:R-:W0:Y:S01]  /*0210*/  LDC.64 R2, c[0x0][0x390] ;  /* 0x0000e400ff027b82 */ /* 0x000e220000000a00 */
[----:B------:R-:W-:Y:S02]  /*0220*/  IMAD R7, R0, 0x3, R7 ;  /* 0x0000000300077824 */ /* 0x000fe400078e0207 */
[----:B------:R-:W1:Y:S02]  /*0230*/  LDS R5, [R8] ;  /* 0x0000000008057984 */ /* 0x000e640000000800 */
[----:B0-----:R-:W-:Y:S01]  /*0240*/  IMAD.WIDE R2, R7, 0x4, R2 ;  /* 0x0000000407027825 */ /* 0x001fe200078e0202 */
[----:B-1----:R-:W-:-:S05]  /*0250*/  IADD3 R5, PT, PT, R6, R5, RZ ;  /* 0x0000000506057210 */ /* 0x002fca0007ffe0ff */
[----:B------:R-:W-:Y:S01]  /*0260*/  STG.E desc[UR4][R2.64], R5 ;  /* 0x0000000502007986 */ /* 0x000fe2000c101904 */
[----:B------:R-:W-:Y:S05]  /*0270*/  EXIT ;  /* 0x000000000000794d */ /* 0x000fea0003800000 */
.L_x_0:
[----:B------:R-:W-:-:S00]  /*0280*/  BRA `(.L_x_0) ;  /* 0xfffffffc00fc7947 */ /* 0x000fc0000383ffff */
[----:B------:R-:W-:-:S00]  /*0290*/  NOP ;  /* 0x0000000000007918 */ /* 0x000fc00000000000 */
        /* <DEDUP_REMOVED lines=14> */
.L_x_1:


//--------------------- .nv.shared._Z9matrixAddPiS_S_ --------------------------
	.section	.nv.shared._Z9matrixAddPiS_S_,"aw",@nobits
	.sectionflags	@""
	.align	4
.nv.shared._Z9matrixAddPiS_S_:
	.zero		1096


//--------------------- .nv.shared.reserved.0     --------------------------
	.section	.nv.shared.reserved.0,"aw",@nobits
	.weak		__nv_reservedSMEM_offset_0_alias
	.size		__nv_reservedSMEM_offset_0_alias, 0, 64
	.other		__nv_reservedSMEM_offset_0_alias,@"STO_CUDA_RESERVED_SHARED STV_DEFAULT"
__nv_reservedSMEM_offset_0_alias:
	.zero		0
	.zero		64


//--------------------- .nv.constant0._Z9matrixAddPiS_S_ --------------------------
	.section	.nv.constant0._Z9matrixAddPiS_S_,"a",@progbits
	.sectionflags	@""
	.align	4
.nv.constant0._Z9matrixAddPiS_S_:
	.zero		920


//--------------------- SYMBOLS --------------------------

	.type		.nv.reservedSmem.offset0,@object
	.size		.nv.reservedSmem.offset0,0x4
	.type		.nv.reservedSmem.cap,@object
	.size		.nv.reservedSmem.cap,0x4
